//
// Generated by NVIDIA NVVM Compiler
//
// Compiler Build ID: CL-36424714
// Cuda compilation tools, release 13.0, V13.0.88
// Based on NVVM 20.0.0
//

.version 9.0
.target sm_100
.address_size 64

	// .globl	_Z12launchKernelv
.extern .func  (.param .b32 func_retval0) vprintf
(
	.param .b64 vprintf_param_0,
	.param .b64 vprintf_param_1
)
;
.global .align 1 .b8 $str[15] = {72, 101, 108, 108, 111, 44, 32, 119, 111, 114, 108, 100, 33, 10};

.visible .entry _Z12launchKernelv()
{
	.reg .b32 	%r<3>;
	.reg .b64 	%rd<3>;

	mov.u64 	%rd1, $str;
	cvta.global.u64 	%rd2, %rd1;
	{ // callseq 0, 0
	.param .b64 param0;
	st.param.b64 	[param0], %rd2;
	.param .b64 param1;
	st.param.b64 	[param1], 0;
	.param .b32 retval0;
	call.uni (retval0), 
	vprintf, 
	(
	param0, 
	param1
	);
	ld.param.b32 	%r1, [retval0];
	} // callseq 0
	ret;

}


// ===== COMPILED SASS (sm_100) =====

	.target	sm_100

	.elftype	@"ET_EXEC"


//--------------------- .note.nv.tkinfo           --------------------------
	.section	.note.nv.tkinfo,"",@"SHT_NOTE"
	.sectionflags	@"SHF_NOTE_NV_TKINFO"
	.tkinfo
        /*0018*/ 	.word	0x00000002
        /*0030*/ 	.string	""
        /*0030*/ 	.string	"ptxas"
        /*0030*/ 	.string	"Cuda compilation tools, release 13.0, V13.0.88"
        /*0030*/ 	.string	"Build cuda_13.0.r13.0/compiler.36424714_0"
        /*0030*/ 	.string	"-arch sm_100 -m 64 "



//--------------------- .note.nv.cuinfo           --------------------------
	.section	.note.nv.cuinfo,"",@"SHT_NOTE"
	.sectionflags	@"SHF_NOTE_NV_CUINFO"
        /*0018*/ 	.short	0x0002
        /*001a*/ 	.short	0x0064
        /*001c*/ 	.short	0x0082
	.zero		2


//--------------------- .nv.info                  --------------------------
	.section	.nv.info,"",@"SHT_CUDA_INFO"
	.align	4


	//----- nvinfo : EIATTR_REGCOUNT
	.align		4
        /*0000*/ 	.byte	0x04, 0x2f
        /*0002*/ 	.short	(.L_2 - .L_1)
	.align		4
.L_1:
        /*0004*/ 	.word	index@(_Z12launchKernelv)
        /*0008*/ 	.word	0x00000018


	//----- nvinfo : EIATTR_FRAME_SIZE
	.align		4
.L_2:
        /*000c*/ 	.byte	0x04, 0x11
        /*000e*/ 	.short	(.L_4 - .L_3)
	.align		4
.L_3:
        /*0010*/ 	.word	index@(_Z12launchKernelv)
        /*0014*/ 	.word	0x00000000


	//----- nvinfo : EIATTR_MIN_STACK_SIZE
	.align		4
.L_4:
        /*0018*/ 	.byte	0x04, 0x12
        /*001a*/ 	.short	(.L_6 - .L_5)
	.align		4
.L_5:
        /*001c*/ 	.word	index@(_Z12launchKernelv)
        /*0020*/ 	.word	0x00000000
.L_6:


//--------------------- .nv.compat                --------------------------
	.section	.nv.compat,"",@"SHT_CUDA_COMPAT_INFO"
	.align	4
        /*0000*/ 	.byte	0x02, 0x09, 0x00, 0x00, 0x02, 0x02, 0x01, 0x00, 0x02, 0x05, 0x05, 0x00, 0x03, 0x07, 0x01, 0x01
        /*0010*/ 	.byte	0x02, 0x03, 0x00, 0x00, 0x02, 0x06, 0x01, 0x00, 0x04, 0x0b, 0x08, 0x00, 0x09, 0x00, 0x00, 0x00
        /*0020*/ 	.byte	0x00, 0x00, 0x00, 0x00


//--------------------- .nv.info._Z12launchKernelv --------------------------
	.section	.nv.info._Z12launchKernelv,"",@"SHT_CUDA_INFO"
	.sectionflags	@""
	.align	4


	//----- nvinfo : EIATTR_CUDA_API_VERSION
	.align		4
        /*0000*/ 	.byte	0x04, 0x37
        /*0002*/ 	.short	(.L_8 - .L_7)
.L_7:
        /*0004*/ 	.word	0x00000082


	//----- nvinfo : EIATTR_SPARSE_MMA_MASK
	.align		4
.L_8:
        /*0008*/ 	.byte	0x03, 0x50
        /*000a*/ 	.short	0x0000


	//----- nvinfo : EIATTR_MAXREG_COUNT
	.align		4
        /*000c*/ 	.byte	0x03, 0x1b
        /*000e*/ 	.short	0x00ff


	//----- nvinfo : EIATTR_EXTERNS
	.align		4
        /*0010*/ 	.byte	0x04, 0x0f
        /*0012*/ 	.short	(.L_10 - .L_9)


	//   ....[0]....
	.align		4
.L_9:
        /*0014*/ 	.word	index@(vprintf)


	//----- nvinfo : EIATTR_MERCURY_ISA_VERSION
	.align		4
.L_10:
        /*0018*/ 	.byte	0x03, 0x5f
        /*001a*/ 	.short	0x0101


	//----- nvinfo : EIATTR_VRC_CTA_INIT_COUNT
	.align		4
        /*001c*/ 	.byte	0x02, 0x4a
	.zero		1
	.zero		1


	//----- nvinfo : EIATTR_SYSCALL_OFFSETS
	.align		4
        /*0020*/ 	.byte	0x04, 0x46
        /*0022*/ 	.short	(.L_12 - .L_11)


	//   ....[0]....
.L_11:
        /*0024*/ 	.word	0x00000080


	//----- nvinfo : EIATTR_EXIT_INSTR_OFFSETS
	.align		4
.L_12:
        /*0028*/ 	.byte	0x04, 0x1c
        /*002a*/ 	.short	(.L_14 - .L_13)


	//   ....[0]....
.L_13:
        /*002c*/ 	.word	0x00000090


	//----- nvinfo : EIATTR_SW_WAR
	.align		4
.L_14:
        /*0030*/ 	.byte	0x04, 0x36
        /*0032*/ 	.short	(.L_16 - .L_15)
.L_15:
        /*0034*/ 	.word	0x00000008
.L_16:


//--------------------- .nv.callgraph             --------------------------
	.section	.nv.callgraph,"",@"SHT_CUDA_CALLGRAPH"
	.align	4
	.sectionentsize	8
	.align		4
        /*0000*/ 	.word	0x00000000
	.align		4
        /*0004*/ 	.word	0xffffffff
	.align		4
        /*0008*/ 	.word	index@(_Z12launchKernelv)
	.align		4
        /*000c*/ 	.word	index@(vprintf)
	.align		4
        /*0010*/ 	.word	0x00000000
	.align		4
        /*0014*/ 	.word	0xfffffffe
	.align		4
        /*0018*/ 	.word	0x00000000
	.align		4
        /*001c*/ 	.word	0xfffffffd
	.align		4
        /*0020*/ 	.word	0x00000000
	.align		4
        /*0024*/ 	.word	0xfffffffc


//--------------------- .nv.constant4             --------------------------
	.section	.nv.constant4,"a",@progbits
	.align	8
	.align		8
.nv.constant4:
        /*0000*/ 	.dword	vprintf
	.align		8
        /*0008*/ 	.dword	$str


//--------------------- .text._Z12launchKernelv   --------------------------
	.section	.text._Z12launchKernelv,"ax",@progbits
	.align	128
        .global         _Z12launchKernelv
        .type           _Z12launchKernelv,@function
        .size           _Z12launchKernelv,(.L_x_2 - _Z12launchKernelv)
        .other          _Z12launchKernelv,@"STO_CUDA_ENTRY STV_DEFAULT"
_Z12launchKernelv:
.text._Z12launchKernelv:
[----:B------:R-:W0:Y:S01]  /*0000*/  LDC R1, c[0x0][0x37c] ;  /* 0x0000df00ff017b82 */ /* 0x000e220000000800 */
[----:B------:R-:W-:Y:S01]  /*0010*/  MOV R0, 0x0 ;  /* 0x0000000000007802 */ /* 0x000fe20000000f00 */
[----:B------:R-:W1:Y:S01]  /*0020*/  LDCU.64 UR4, c[0x4][0x8] ;  /* 0x01000100ff0477ac */ /* 0x000e620008000a00 */
[----:B------:R-:W-:-:S05]  /*0030*/  CS2R R6, SRZ ;  /* 0x0000000000067805 */ /* 0x000fca000001ff00 */
[----:B------:R2:W3:Y:S01]  /*0040*/  LDC.64 R2, c[0x4][R0] ;  /* 0x0100000000027b82 */ /* 0x0004e20000000a00 */
[----:B-1----:R-:W-:Y:S02]  /*0050*/  IMAD.U32 R4, RZ, RZ, UR4 ;  /* 0x00000004ff047e24 */ /* 0x002fe4000f8e00ff */
[----:B--2---:R-:W-:-:S07]  /*0060*/  IMAD.U32 R5, RZ, RZ, UR5 ;  /* 0x00000005ff057e24 */ /* 0x004fce000f8e00ff */
[----:B------:R-:W-:-:S07]  /*0070*/  LEPC R20, `(.L_x_0) ;  /* 0x000000001014794e */ /* 0x000fce0000000000 */
[----:B0--3--:R-:W-:Y:S05]  /*0080*/  CALL.ABS.NOINC R2 ;  /* 0x0000000002007343 */ /* 0x009fea0003c00000 */
.L_x_0:
[----:B------:R-:W-:Y:S05]  /*0090*/  EXIT ;  /* 0x000000000000794d */ /* 0x000fea0003800000 */
.L_x_1:
[----:B------:R-:W-:-:S00]  /*00a0*/  BRA `(.L_x_1) ;  /* 0xfffffffc00fc7947 */ /* 0x000fc0000383ffff */
[----:B------:R-:W-:-:S00]  /*00b0*/  NOP ;  /* 0x0000000000007918 */ /* 0x000fc00000000000 */
        /* <DEDUP_REMOVED lines=12> */
.L_x_2:


//--------------------- .nv.global.init           --------------------------
	.section	.nv.global.init,"aw",@progbits
.nv.global.init:
	.type		$str,@object
	.size		$str,(.L_0 - $str)
$str:
        /*0000*/ 	.byte	0x48, 0x65, 0x6c, 0x6c, 0x6f, 0x2c, 0x20, 0x77, 0x6f, 0x72, 0x6c, 0x64, 0x21, 0x0a, 0x00
.L_0:


//--------------------- .nv.shared.reserved.0     --------------------------
	.section	.nv.shared.reserved.0,"aw",@nobits
	.weak		__nv_reservedSMEM_offset_0_alias
	.size		__nv_reservedSMEM_offset_0_alias, 0, 64
	.other		__nv_reservedSMEM_offset_0_alias,@"STO_CUDA_RESERVED_SHARED STV_DEFAULT"
__nv_reservedSMEM_offset_0_alias:
	.zero		0
	.zero		64


//--------------------- .nv.constant0._Z12launchKernelv --------------------------
	.section	.nv.constant0._Z12launchKernelv,"a",@progbits
	.sectionflags	@""
	.align	4
.nv.constant0._Z12launchKernelv:
	.zero		896


//--------------------- SYMBOLS --------------------------

	.type		.nv.reservedSmem.offset0,@object
	.size		.nv.reservedSmem.offset0,0x4
	.type		vprintf,@function
